//
// Generated by NVIDIA NVVM Compiler
//
// Compiler Build ID: CL-36424714
// Cuda compilation tools, release 13.0, V13.0.88
// Based on NVVM 20.0.0
//

.version 9.0
.target sm_100
.address_size 64

	// .globl	_Z26blocking_nonblocking_test1v
.extern .func  (.param .b32 func_retval0) vprintf
(
	.param .b64 vprintf_param_0,
	.param .b64 vprintf_param_1
)
;
.global .align 1 .b8 $str[11] = {107, 101, 114, 110, 101, 108, 32, 49, 32, 10};

.visible .entry _Z26blocking_nonblocking_test1v()
{
	.reg .pred 	%p<3>;
	.reg .b32 	%r<38>;
	.reg .b64 	%rd<7>;

	mov.u32 	%r1, %ntid.x;
	mov.u32 	%r2, %ctaid.x;
	mul.lo.s32 	%r3, %r1, %r2;
	mov.u32 	%r4, %tid.x;
	neg.s32 	%r5, %r4;
	setp.ne.s32 	%p1, %r3, %r5;
	@%p1 bra 	$L__BB0_3;
	mov.b64 	%rd6, 10000;
	mov.u64 	%rd4, $str;
$L__BB0_2:
	cvta.global.u64 	%rd5, %rd4;
	{ // callseq 0, 0
	.param .b64 param0;
	st.param.b64 	[param0], %rd5;
	.param .b64 param1;
	st.param.b64 	[param1], 0;
	.param .b32 retval0;
	call.uni (retval0), 
	vprintf, 
	(
	param0, 
	param1
	);
	ld.param.b32 	%r6, [retval0];
	} // callseq 0
	{ // callseq 1, 0
	.param .b64 param0;
	st.param.b64 	[param0], %rd5;
	.param .b64 param1;
	st.param.b64 	[param1], 0;
	.param .b32 retval0;
	call.uni (retval0), 
	vprintf, 
	(
	param0, 
	param1
	);
	ld.param.b32 	%r8, [retval0];
	} // callseq 1
	{ // callseq 2, 0
	.param .b64 param0;
	st.param.b64 	[param0], %rd5;
	.param .b64 param1;
	st.param.b64 	[param1], 0;
	.param .b32 retval0;
	call.uni (retval0), 
	vprintf, 
	(
	param0, 
	param1
	);
	ld.param.b32 	%r10, [retval0];
	} // callseq 2
	{ // callseq 3, 0
	.param .b64 param0;
	st.param.b64 	[param0], %rd5;
	.param .b64 param1;
	st.param.b64 	[param1], 0;
	.param .b32 retval0;
	call.uni (retval0), 
	vprintf, 
	(
	param0, 
	param1
	);
	ld.param.b32 	%r12, [retval0];
	} // callseq 3
	{ // callseq 4, 0
	.param .b64 param0;
	st.param.b64 	[param0], %rd5;
	.param .b64 param1;
	st.param.b64 	[param1], 0;
	.param .b32 retval0;
	call.uni (retval0), 
	vprintf, 
	(
	param0, 
	param1
	);
	ld.param.b32 	%r14, [retval0];
	} // callseq 4
	{ // callseq 5, 0
	.param .b64 param0;
	st.param.b64 	[param0], %rd5;
	.param .b64 param1;
	st.param.b64 	[param1], 0;
	.param .b32 retval0;
	call.uni (retval0), 
	vprintf, 
	(
	param0, 
	param1
	);
	ld.param.b32 	%r16, [retval0];
	} // callseq 5
	{ // callseq 6, 0
	.param .b64 param0;
	st.param.b64 	[param0], %rd5;
	.param .b64 param1;
	st.param.b64 	[param1], 0;
	.param .b32 retval0;
	call.uni (retval0), 
	vprintf, 
	(
	param0, 
	param1
	);
	ld.param.b32 	%r18, [retval0];
	} // callseq 6
	{ // callseq 7, 0
	.param .b64 param0;
	st.param.b64 	[param0], %rd5;
	.param .b64 param1;
	st.param.b64 	[param1], 0;
	.param .b32 retval0;
	call.uni (retval0), 
	vprintf, 
	(
	param0, 
	param1
	);
	ld.param.b32 	%r20, [retval0];
	} // callseq 7
	{ // callseq 8, 0
	.param .b64 param0;
	st.param.b64 	[param0], %rd5;
	.param .b64 param1;
	st.param.b64 	[param1], 0;
	.param .b32 retval0;
	call.uni (retval0), 
	vprintf, 
	(
	param0, 
	param1
	);
	ld.param.b32 	%r22, [retval0];
	} // callseq 8
	{ // callseq 9, 0
	.param .b64 param0;
	st.param.b64 	[param0], %rd5;
	.param .b64 param1;
	st.param.b64 	[param1], 0;
	.param .b32 retval0;
	call.uni (retval0), 
	vprintf, 
	(
	param0, 
	param1
	);
	ld.param.b32 	%r24, [retval0];
	} // callseq 9
	{ // callseq 10, 0
	.param .b64 param0;
	st.param.b64 	[param0], %rd5;
	.param .b64 param1;
	st.param.b64 	[param1], 0;
	.param .b32 retval0;
	call.uni (retval0), 
	vprintf, 
	(
	param0, 
	param1
	);
	ld.param.b32 	%r26, [retval0];
	} // callseq 10
	{ // callseq 11, 0
	.param .b64 param0;
	st.param.b64 	[param0], %rd5;
	.param .b64 param1;
	st.param.b64 	[param1], 0;
	.param .b32 retval0;
	call.uni (retval0), 
	vprintf, 
	(
	param0, 
	param1
	);
	ld.param.b32 	%r28, [retval0];
	} // callseq 11
	{ // callseq 12, 0
	.param .b64 param0;
	st.param.b64 	[param0], %rd5;
	.param .b64 param1;
	st.param.b64 	[param1], 0;
	.param .b32 retval0;
	call.uni (retval0), 
	vprintf, 
	(
	param0, 
	param1
	);
	ld.param.b32 	%r30, [retval0];
	} // callseq 12
	{ // callseq 13, 0
	.param .b64 param0;
	st.param.b64 	[param0], %rd5;
	.param .b64 param1;
	st.param.b64 	[param1], 0;
	.param .b32 retval0;
	call.uni (retval0), 
	vprintf, 
	(
	param0, 
	param1
	);
	ld.param.b32 	%r32, [retval0];
	} // callseq 13
	{ // callseq 14, 0
	.param .b64 param0;
	st.param.b64 	[param0], %rd5;
	.param .b64 param1;
	st.param.b64 	[param1], 0;
	.param .b32 retval0;
	call.uni (retval0), 
	vprintf, 
	(
	param0, 
	param1
	);
	ld.param.b32 	%r34, [retval0];
	} // callseq 14
	{ // callseq 15, 0
	.param .b64 param0;
	st.param.b64 	[param0], %rd5;
	.param .b64 param1;
	st.param.b64 	[param1], 0;
	.param .b32 retval0;
	call.uni (retval0), 
	vprintf, 
	(
	param0, 
	param1
	);
	ld.param.b32 	%r36, [retval0];
	} // callseq 15
	add.s64 	%rd6, %rd6, -16;
	setp.ne.s64 	%p2, %rd6, 0;
	@%p2 bra 	$L__BB0_2;
$L__BB0_3:
	ret;

}


// ===== COMPILED SASS (sm_100) =====

	.target	sm_100

	.elftype	@"ET_EXEC"


//--------------------- .note.nv.tkinfo           --------------------------
	.section	.note.nv.tkinfo,"",@"SHT_NOTE"
	.sectionflags	@"SHF_NOTE_NV_TKINFO"
	.tkinfo
        /*0018*/ 	.word	0x00000002
        /*0030*/ 	.string	""
        /*0030*/ 	.string	"ptxas"
        /*0030*/ 	.string	"Cuda compilation tools, release 13.0, V13.0.88"
        /*0030*/ 	.string	"Build cuda_13.0.r13.0/compiler.36424714_0"
        /*0030*/ 	.string	"-arch sm_100 -m 64 "



//--------------------- .note.nv.cuinfo           --------------------------
	.section	.note.nv.cuinfo,"",@"SHT_NOTE"
	.sectionflags	@"SHF_NOTE_NV_CUINFO"
        /*0018*/ 	.short	0x0002
        /*001a*/ 	.short	0x0064
        /*001c*/ 	.short	0x0082
	.zero		2


//--------------------- .nv.info                  --------------------------
	.section	.nv.info,"",@"SHT_CUDA_INFO"
	.align	4


	//----- nvinfo : EIATTR_REGCOUNT
	.align		4
        /*0000*/ 	.byte	0x04, 0x2f
        /*0002*/ 	.short	(.L_2 - .L_1)
	.align		4
.L_1:
        /*0004*/ 	.word	index@(_Z26blocking_nonblocking_test1v)
        /*0008*/ 	.word	0x00000018


	//----- nvinfo : EIATTR_FRAME_SIZE
	.align		4
.L_2:
        /*000c*/ 	.byte	0x04, 0x11
        /*000e*/ 	.short	(.L_4 - .L_3)
	.align		4
.L_3:
        /*0010*/ 	.word	index@(_Z26blocking_nonblocking_test1v)
        /*0014*/ 	.word	0x00000000


	//----- nvinfo : EIATTR_MIN_STACK_SIZE
	.align		4
.L_4:
        /*0018*/ 	.byte	0x04, 0x12
        /*001a*/ 	.short	(.L_6 - .L_5)
	.align		4
.L_5:
        /*001c*/ 	.word	index@(_Z26blocking_nonblocking_test1v)
        /*0020*/ 	.word	0x00000000
.L_6:


//--------------------- .nv.compat                --------------------------
	.section	.nv.compat,"",@"SHT_CUDA_COMPAT_INFO"
	.align	4
        /*0000*/ 	.byte	0x02, 0x09, 0x00, 0x00, 0x02, 0x02, 0x01, 0x00, 0x02, 0x05, 0x05, 0x00, 0x03, 0x07, 0x01, 0x01
        /*0010*/ 	.byte	0x02, 0x03, 0x00, 0x00, 0x02, 0x06, 0x01, 0x00, 0x04, 0x0b, 0x08, 0x00, 0x09, 0x00, 0x00, 0x00
        /*0020*/ 	.byte	0x00, 0x00, 0x00, 0x00


//--------------------- .nv.info._Z26blocking_nonblocking_test1v --------------------------
	.section	.nv.info._Z26blocking_nonblocking_test1v,"",@"SHT_CUDA_INFO"
	.sectionflags	@""
	.align	4


	//----- nvinfo : EIATTR_CUDA_API_VERSION
	.align		4
        /*0000*/ 	.byte	0x04, 0x37
        /*0002*/ 	.short	(.L_8 - .L_7)
.L_7:
        /*0004*/ 	.word	0x00000082


	//----- nvinfo : EIATTR_SPARSE_MMA_MASK
	.align		4
.L_8:
        /*0008*/ 	.byte	0x03, 0x50
        /*000a*/ 	.short	0x0000


	//----- nvinfo : EIATTR_MAXREG_COUNT
	.align		4
        /*000c*/ 	.byte	0x03, 0x1b
        /*000e*/ 	.short	0x00ff


	//----- nvinfo : EIATTR_EXTERNS
	.align		4
        /*0010*/ 	.byte	0x04, 0x0f
        /*0012*/ 	.short	(.L_10 - .L_9)


	//   ....[0]....
	.align		4
.L_9:
        /*0014*/ 	.word	index@(vprintf)


	//----- nvinfo : EIATTR_MERCURY_ISA_VERSION
	.align		4
.L_10:
        /*0018*/ 	.byte	0x03, 0x5f
        /*001a*/ 	.short	0x0101


	//----- nvinfo : EIATTR_VRC_CTA_INIT_COUNT
	.align		4
        /*001c*/ 	.byte	0x02, 0x4a
	.zero		1
	.zero		1


	//----- nvinfo : EIATTR_SYSCALL_OFFSETS
	.align		4
        /*0020*/ 	.byte	0x04, 0x46
        /*0022*/ 	.short	(.L_12 - .L_11)


	//   ....[0]....
.L_11:
        /*0024*/ 	.word	0x00000160


	//   ....[1]....
        /*0028*/ 	.word	0x000001d0


	//   ....[2]....
        /*002c*/ 	.word	0x00000240


	//   ....[3]....
        /*0030*/ 	.word	0x000002b0


	//   ....[4]....
        /*0034*/ 	.word	0x00000320


	//   ....[5]....
        /*0038*/ 	.word	0x00000390


	//   ....[6]....
        /*003c*/ 	.word	0x00000400


	//   ....[7]....
        /*0040*/ 	.word	0x00000470


	//   ....[8]....
        /*0044*/ 	.word	0x000004e0


	//   ....[9]....
        /*0048*/ 	.word	0x00000550


	//   ....[10]....
        /*004c*/ 	.word	0x000005c0


	//   ....[11]....
        /*0050*/ 	.word	0x00000630


	//   ....[12]....
        /*0054*/ 	.word	0x000006a0


	//   ....[13]....
        /*0058*/ 	.word	0x00000710


	//   ....[14]....
        /*005c*/ 	.word	0x00000780


	//   ....[15]....
        /*0060*/ 	.word	0x000007f0


	//----- nvinfo : EIATTR_EXIT_INSTR_OFFSETS
	.align		4
.L_12:
        /*0064*/ 	.byte	0x04, 0x1c
        /*0066*/ 	.short	(.L_14 - .L_13)


	//   ....[0]....
.L_13:
        /*0068*/ 	.word	0x00000070


	//   ....[1]....
        /*006c*/ 	.word	0x00000820


	//----- nvinfo : EIATTR_CRS_STACK_SIZE
	.align		4
.L_14:
        /*0070*/ 	.byte	0x04, 0x1e
        /*0072*/ 	.short	(.L_16 - .L_15)
.L_15:
        /*0074*/ 	.word	0x00000000


	//----- nvinfo : EIATTR_SW_WAR
	.align		4
.L_16:
        /*0078*/ 	.byte	0x04, 0x36
        /*007a*/ 	.short	(.L_18 - .L_17)
.L_17:
        /*007c*/ 	.word	0x00000008
.L_18:


//--------------------- .nv.callgraph             --------------------------
	.section	.nv.callgraph,"",@"SHT_CUDA_CALLGRAPH"
	.align	4
	.sectionentsize	8
	.align		4
        /*0000*/ 	.word	0x00000000
	.align		4
        /*0004*/ 	.word	0xffffffff
	.align		4
        /*0008*/ 	.word	index@(_Z26blocking_nonblocking_test1v)
	.align		4
        /*000c*/ 	.word	index@(vprintf)
	.align		4
        /*0010*/ 	.word	0x00000000
	.align		4
        /*0014*/ 	.word	0xfffffffe
	.align		4
        /*0018*/ 	.word	0x00000000
	.align		4
        /*001c*/ 	.word	0xfffffffd
	.align		4
        /*0020*/ 	.word	0x00000000
	.align		4
        /*0024*/ 	.word	0xfffffffc


//--------------------- .nv.constant4             --------------------------
	.section	.nv.constant4,"a",@progbits
	.align	8
	.align		8
.nv.constant4:
        /*0000*/ 	.dword	vprintf
	.align		8
        /*0008*/ 	.dword	$str


//--------------------- .text._Z26blocking_nonblocking_test1v --------------------------
	.section	.text._Z26blocking_nonblocking_test1v,"ax",@progbits
	.align	128
        .global         _Z26blocking_nonblocking_test1v
        .type           _Z26blocking_nonblocking_test1v,@function
        .size           _Z26blocking_nonblocking_test1v,(.L_x_18 - _Z26blocking_nonblocking_test1v)
        .other          _Z26blocking_nonblocking_test1v,@"STO_CUDA_ENTRY STV_DEFAULT"
_Z26blocking_nonblocking_test1v:
.text._Z26blocking_nonblocking_test1v:
[----:B------:R-:W0:Y:S01]  /*0000*/  LDC R1, c[0x0][0x37c] ;  /* 0x0000df00ff017b82 */ /* 0x000e220000000800 */
[----:B------:R-:W1:Y:S07]  /*0010*/  S2R R0, SR_TID.X ;  /* 0x0000000000007919 */ /* 0x000e6e0000002100 */
[----:B------:R-:W2:Y:S01]  /*0020*/  S2UR UR5, SR_CTAID.X ;  /* 0x00000000000579c3 */ /* 0x000ea20000002500 */
[----:B------:R-:W2:Y:S02]  /*0030*/  LDCU UR4, c[0x0][0x360] ;  /* 0x00006c00ff0477ac */ /* 0x000ea40008000800 */
[----:B--2---:R-:W-:Y:S01]  /*0040*/  UIMAD UR4, UR4, UR5, URZ ;  /* 0x00000005040472a4 */ /* 0x004fe2000f8e02ff */
[----:B-1----:R-:W-:-:S05]  /*0050*/  IMAD.MOV R0, RZ, RZ, -R0 ;  /* 0x000000ffff007224 */ /* 0x002fca00078e0a00 */
[----:B------:R-:W-:-:S13]  /*0060*/  ISETP.NE.AND P0, PT, R0, UR4, PT ;  /* 0x0000000400007c0c */ /* 0x000fda000bf05270 */
[----:B0-----:R-:W-:Y:S05]  /*0070*/  @P0 EXIT ;  /* 0x000000000000094d */ /* 0x001fea0003800000 */
[----:B------:R-:W-:Y:S02]  /*0080*/  IMAD.MOV.U32 R17, RZ, RZ, 0x2710 ;  /* 0x00002710ff117424 */ /* 0x000fe400078e00ff */
[----:B------:R-:W-:-:S07]  /*0090*/  IMAD.MOV.U32 R16, RZ, RZ, RZ ;  /* 0x000000ffff107224 */ /* 0x000fce00078e00ff */
.L_x_16:
[----:B------:R-:W-:Y:S01]  /*00a0*/  MOV R2, 0x0 ;  /* 0x0000000000027802 */ /* 0x000fe20000000f00 */
[----:B------:R-:W0:Y:S01]  /*00b0*/  LDCU.64 UR4, c[0x4][0x8] ;  /* 0x01000100ff0477ac */ /* 0x000e220008000a00 */
[----:B------:R-:W-:Y:S02]  /*00c0*/  IADD3 R17, P0, PT, R17, -0x10, RZ ;  /* 0xfffffff011117810 */ /* 0x000fe40007f1e0ff */
[----:B------:R-:W-:Y:S01]  /*00d0*/  CS2R R6, SRZ ;  /* 0x0000000000067805 */ /* 0x000fe2000001ff00 */
[----:B------:R1:W2:Y:S01]  /*00e0*/  LDC.64 R8, c[0x4][R2] ;  /* 0x0100000002087b82 */ /* 0x0002a20000000a00 */
[----:B------:R-:W-:Y:S02]  /*00f0*/  IADD3.X R16, PT, PT, R16, -0x1, RZ, P0, !PT ;  /* 0xffffffff10107810 */ /* 0x000fe400007fe4ff */
[----:B------:R-:W-:-:S04]  /*0100*/  ISETP.NE.U32.AND P0, PT, R17, RZ, PT ;  /* 0x000000ff1100720c */ /* 0x000fc80003f05070 */
[----:B------:R-:W-:-:S04]  /*0110*/  ISETP.NE.AND.EX P0, PT, R16, RZ, PT, P0 ;  /* 0x000000ff1000720c */ /* 0x000fc80003f05300 */
[----:B------:R-:W-:Y:S01]  /*0120*/  P2R R18, PR, RZ, 0x1 ;  /* 0x00000001ff127803 */ /* 0x000fe20000000000 */
[----:B0-----:R-:W-:Y:S02]  /*0130*/  IMAD.U32 R4, RZ, RZ, UR4 ;  /* 0x00000004ff047e24 */ /* 0x001fe4000f8e00ff */
[----:B-1----:R-:W-:-:S07]  /*0140*/  IMAD.U32 R5, RZ, RZ, UR5 ;  /* 0x00000005ff057e24 */ /* 0x002fce000f8e00ff */
[----:B------:R-:W-:-:S07]  /*0150*/  LEPC R20, `(.L_x_0) ;  /* 0x000000001014794e */ /* 0x000fce0000000000 */
[----:B--2---:R-:W-:Y:S05]  /*0160*/  CALL.ABS.NOINC R8 ;  /* 0x0000000008007343 */ /* 0x004fea0003c00000 */
.L_x_0:
[----:B------:R0:W1:Y:S01]  /*0170*/  LDC.64 R8, c[0x4][R2] ;  /* 0x0100000002087b82 */ /* 0x0000620000000a00 */
[----:B------:R-:W2:Y:S01]  /*0180*/  LDCU.64 UR4, c[0x4][0x8] ;  /* 0x01000100ff0477ac */ /* 0x000ea20008000a00 */
[----:B------:R-:W-:Y:S01]  /*0190*/  CS2R R6, SRZ ;  /* 0x0000000000067805 */ /* 0x000fe2000001ff00 */
[----:B--2---:R-:W-:Y:S02]  /*01a0*/  IMAD.U32 R4, RZ, RZ, UR4 ;  /* 0x00000004ff047e24 */ /* 0x004fe4000f8e00ff */
[----:B0-----:R-:W-:-:S07]  /*01b0*/  IMAD.U32 R5, RZ, RZ, UR5 ;  /* 0x00000005ff057e24 */ /* 0x001fce000f8e00ff */
[----:B------:R-:W-:-:S07]  /*01c0*/  LEPC R20, `(.L_x_1) ;  /* 0x000000001014794e */ /* 0x000fce0000000000 */
[----:B-1----:R-:W-:Y:S05]  /*01d0*/  CALL.ABS.NOINC R8 ;  /* 0x0000000008007343 */ /* 0x002fea0003c00000 */
.L_x_1:
[----:B------:R0:W1:Y:S01]  /*01e0*/  LDC.64 R8, c[0x4][R2] ;  /* 0x0100000002087b82 */ /* 0x0000620000000a00 */
[----:B------:R-:W2:Y:S01]  /*01f0*/  LDCU.64 UR4, c[0x4][0x8] ;  /* 0x01000100ff0477ac */ /* 0x000ea20008000a00 */
[----:B------:R-:W-:Y:S01]  /*0200*/  CS2R R6, SRZ ;  /* 0x0000000000067805 */ /* 0x000fe2000001ff00 */
[----:B--2---:R-:W-:Y:S02]  /*0210*/  IMAD.U32 R4, RZ, RZ, UR4 ;  /* 0x00000004ff047e24 */ /* 0x004fe4000f8e00ff */
[----:B0-----:R-:W-:-:S07]  /*0220*/  IMAD.U32 R5, RZ, RZ, UR5 ;  /* 0x00000005ff057e24 */ /* 0x001fce000f8e00ff */
[----:B------:R-:W-:-:S07]  /*0230*/  LEPC R20, `(.L_x_2) ;  /* 0x000000001014794e */ /* 0x000fce0000000000 */
[----:B-1----:R-:W-:Y:S05]  /*0240*/  CALL.ABS.NOINC R8 ;  /* 0x0000000008007343 */ /* 0x002fea0003c00000 */
.L_x_2:
[----:B------:R0:W1:Y:S01]  /*0250*/  LDC.64 R8, c[0x4][R2] ;  /* 0x0100000002087b82 */ /* 0x0000620000000a00 */
[----:B------:R-:W2:Y:S01]  /*0260*/  LDCU.64 UR4, c[0x4][0x8] ;  /* 0x01000100ff0477ac */ /* 0x000ea20008000a00 */
[----:B------:R-:W-:Y:S01]  /*0270*/  CS2R R6, SRZ ;  /* 0x0000000000067805 */ /* 0x000fe2000001ff00 */
[----:B--2---:R-:W-:Y:S02]  /*0280*/  IMAD.U32 R4, RZ, RZ, UR4 ;  /* 0x00000004ff047e24 */ /* 0x004fe4000f8e00ff */
[----:B0-----:R-:W-:-:S07]  /*0290*/  IMAD.U32 R5, RZ, RZ, UR5 ;  /* 0x00000005ff057e24 */ /* 0x001fce000f8e00ff */
[----:B------:R-:W-:-:S07]  /*02a0*/  LEPC R20, `(.L_x_3) ;  /* 0x000000001014794e */ /* 0x000fce0000000000 */
[----:B-1----:R-:W-:Y:S05]  /*02b0*/  CALL.ABS.NOINC R8 ;  /* 0x0000000008007343 */ /* 0x002fea0003c00000 */
.L_x_3:
[----:B------:R0:W1:Y:S01]  /*02c0*/  LDC.64 R8, c[0x4][R2] ;  /* 0x0100000002087b82 */ /* 0x0000620000000a00 */
[----:B------:R-:W2:Y:S01]  /*02d0*/  LDCU.64 UR4, c[0x4][0x8] ;  /* 0x01000100ff0477ac */ /* 0x000ea20008000a00 */
[----:B------:R-:W-:Y:S01]  /*02e0*/  CS2R R6, SRZ ;  /* 0x0000000000067805 */ /* 0x000fe2000001ff00 */
[----:B--2---:R-:W-:Y:S02]  /*02f0*/  IMAD.U32 R4, RZ, RZ, UR4 ;  /* 0x00000004ff047e24 */ /* 0x004fe4000f8e00ff */
[----:B0-----:R-:W-:-:S07]  /*0300*/  IMAD.U32 R5, RZ, RZ, UR5 ;  /* 0x00000005ff057e24 */ /* 0x001fce000f8e00ff */
[----:B------:R-:W-:-:S07]  /*0310*/  LEPC R20, `(.L_x_4) ;  /* 0x000000001014794e */ /* 0x000fce0000000000 */
[----:B-1----:R-:W-:Y:S05]  /*0320*/  CALL.ABS.NOINC R8 ;  /* 0x0000000008007343 */ /* 0x002fea0003c00000 */
.L_x_4:
[----:B------:R0:W1:Y:S01]  /*0330*/  LDC.64 R8, c[0x4][R2] ;  /* 0x0100000002087b82 */ /* 0x0000620000000a00 */
[----:B------:R-:W2:Y:S01]  /*0340*/  LDCU.64 UR4, c[0x4][0x8] ;  /* 0x01000100ff0477ac */ /* 0x000ea20008000a00 */
[----:B------:R-:W-:Y:S01]  /*0350*/  CS2R R6, SRZ ;  /* 0x0000000000067805 */ /* 0x000fe2000001ff00 */
[----:B--2---:R-:W-:Y:S02]  /*0360*/  IMAD.U32 R4, RZ, RZ, UR4 ;  /* 0x00000004ff047e24 */ /* 0x004fe4000f8e00ff */
[----:B0-----:R-:W-:-:S07]  /*0370*/  IMAD.U32 R5, RZ, RZ, UR5 ;  /* 0x00000005ff057e24 */ /* 0x001fce000f8e00ff */
[----:B------:R-:W-:-:S07]  /*0380*/  LEPC R20, `(.L_x_5) ;  /* 0x000000001014794e */ /* 0x000fce0000000000 */
[----:B-1----:R-:W-:Y:S05]  /*0390*/  CALL.ABS.NOINC R8 ;  /* 0x0000000008007343 */ /* 0x002fea0003c00000 */
.L_x_5:
[----:B------:R0:W1:Y:S01]  /*03a0*/  LDC.64 R8, c[0x4][R2] ;  /* 0x0100000002087b82 */ /* 0x0000620000000a00 */
[----:B------:R-:W2:Y:S01]  /*03b0*/  LDCU.64 UR4, c[0x4][0x8] ;  /* 0x01000100ff0477ac */ /* 0x000ea20008000a00 */
[----:B------:R-:W-:Y:S01]  /*03c0*/  CS2R R6, SRZ ;  /* 0x0000000000067805 */ /* 0x000fe2000001ff00 */
[----:B--2---:R-:W-:Y:S02]  /*03d0*/  IMAD.U32 R4, RZ, RZ, UR4 ;  /* 0x00000004ff047e24 */ /* 0x004fe4000f8e00ff */
[----:B0-----:R-:W-:-:S07]  /*03e0*/  IMAD.U32 R5, RZ, RZ, UR5 ;  /* 0x00000005ff057e24 */ /* 0x001fce000f8e00ff */
[----:B------:R-:W-:-:S07]  /*03f0*/  LEPC R20, `(.L_x_6) ;  /* 0x000000001014794e */ /* 0x000fce0000000000 */
[----:B-1----:R-:W-:Y:S05]  /*0400*/  CALL.ABS.NOINC R8 ;  /* 0x0000000008007343 */ /* 0x002fea0003c00000 */
.L_x_6:
[----:B------:R0:W1:Y:S01]  /*0410*/  LDC.64 R8, c[0x4][R2] ;  /* 0x0100000002087b82 */ /* 0x0000620000000a00 */
[----:B------:R-:W2:Y:S01]  /*0420*/  LDCU.64 UR4, c[0x4][0x8] ;  /* 0x01000100ff0477ac */ /* 0x000ea20008000a00 */
[----:B------:R-:W-:Y:S01]  /*0430*/  CS2R R6, SRZ ;  /* 0x0000000000067805 */ /* 0x000fe2000001ff00 */
[----:B--2---:R-:W-:Y:S02]  /*0440*/  IMAD.U32 R4, RZ, RZ, UR4 ;  /* 0x00000004ff047e24 */ /* 0x004fe4000f8e00ff */
[----:B0-----:R-:W-:-:S07]  /*0450*/  IMAD.U32 R5, RZ, RZ, UR5 ;  /* 0x00000005ff057e24 */ /* 0x001fce000f8e00ff */
[----:B------:R-:W-:-:S07]  /*0460*/  LEPC R20, `(.L_x_7) ;  /* 0x000000001014794e */ /* 0x000fce0000000000 */
[----:B-1----:R-:W-:Y:S05]  /*0470*/  CALL.ABS.NOINC R8 ;  /* 0x0000000008007343 */ /* 0x002fea0003c00000 */
.L_x_7:
[----:B------:R0:W1:Y:S01]  /*0480*/  LDC.64 R8, c[0x4][R2] ;  /* 0x0100000002087b82 */ /* 0x0000620000000a00 */
[----:B------:R-:W2:Y:S01]  /*0490*/  LDCU.64 UR4, c[0x4][0x8] ;  /* 0x01000100ff0477ac */ /* 0x000ea20008000a00 */
[----:B------:R-:W-:Y:S01]  /*04a0*/  CS2R R6, SRZ ;  /* 0x0000000000067805 */ /* 0x000fe2000001ff00 */
[----:B--2---:R-:W-:Y:S02]  /*04b0*/  IMAD.U32 R4, RZ, RZ, UR4 ;  /* 0x00000004ff047e24 */ /* 0x004fe4000f8e00ff */
[----:B0-----:R-:W-:-:S07]  /*04c0*/  IMAD.U32 R5, RZ, RZ, UR5 ;  /* 0x00000005ff057e24 */ /* 0x001fce000f8e00ff */
[----:B------:R-:W-:-:S07]  /*04d0*/  LEPC R20, `(.L_x_8) ;  /* 0x000000001014794e */ /* 0x000fce0000000000 */
[----:B-1----:R-:W-:Y:S05]  /*04e0*/  CALL.ABS.NOINC R8 ;  /* 0x0000000008007343 */ /* 0x002fea0003c00000 */
.L_x_8:
[----:B------:R0:W1:Y:S01]  /*04f0*/  LDC.64 R8, c[0x4][R2] ;  /* 0x0100000002087b82 */ /* 0x0000620000000a00 */
[----:B------:R-:W2:Y:S01]  /*0500*/  LDCU.64 UR4, c[0x4][0x8] ;  /* 0x01000100ff0477ac */ /* 0x000ea20008000a00 */
[----:B------:R-:W-:Y:S01]  /*0510*/  CS2R R6, SRZ ;  /* 0x0000000000067805 */ /* 0x000fe2000001ff00 */
[----:B--2---:R-:W-:Y:S02]  /*0520*/  IMAD.U32 R4, RZ, RZ, UR4 ;  /* 0x00000004ff047e24 */ /* 0x004fe4000f8e00ff */
[----:B0-----:R-:W-:-:S07]  /*0530*/  IMAD.U32 R5, RZ, RZ, UR5 ;  /* 0x00000005ff057e24 */ /* 0x001fce000f8e00ff */
[----:B------:R-:W-:-:S07]  /*0540*/  LEPC R20, `(.L_x_9) ;  /* 0x000000001014794e */ /* 0x000fce0000000000 */
[----:B-1----:R-:W-:Y:S05]  /*0550*/  CALL.ABS.NOINC R8 ;  /* 0x0000000008007343 */ /* 0x002fea0003c00000 */
.L_x_9:
[----:B------:R0:W1:Y:S01]  /*0560*/  LDC.64 R8, c[0x4][R2] ;  /* 0x0100000002087b82 */ /* 0x0000620000000a00 */
[----:B------:R-:W2:Y:S01]  /*0570*/  LDCU.64 UR4, c[0x4][0x8] ;  /* 0x01000100ff0477ac */ /* 0x000ea20008000a00 */
[----:B------:R-:W-:Y:S01]  /*0580*/  CS2R R6, SRZ ;  /* 0x0000000000067805 */ /* 0x000fe2000001ff00 */
[----:B--2---:R-:W-:Y:S02]  /*0590*/  IMAD.U32 R4, RZ, RZ, UR4 ;  /* 0x00000004ff047e24 */ /* 0x004fe4000f8e00ff */
[----:B0-----:R-:W-:-:S07]  /*05a0*/  IMAD.U32 R5, RZ, RZ, UR5 ;  /* 0x00000005ff057e24 */ /* 0x001fce000f8e00ff */
[----:B------:R-:W-:-:S07]  /*05b0*/  LEPC R20, `(.L_x_10) ;  /* 0x000000001014794e */ /* 0x000fce0000000000 */
[----:B-1----:R-:W-:Y:S05]  /*05c0*/  CALL.ABS.NOINC R8 ;  /* 0x0000000008007343 */ /* 0x002fea0003c00000 */
.L_x_10:
[----:B------:R0:W1:Y:S01]  /*05d0*/  LDC.64 R8, c[0x4][R2] ;  /* 0x0100000002087b82 */ /* 0x0000620000000a00 */
[----:B------:R-:W2:Y:S01]  /*05e0*/  LDCU.64 UR4, c[0x4][0x8] ;  /* 0x01000100ff0477ac */ /* 0x000ea20008000a00 */
[----:B------:R-:W-:Y:S01]  /*05f0*/  CS2R R6, SRZ ;  /* 0x0000000000067805 */ /* 0x000fe2000001ff00 */
[----:B--2---:R-:W-:Y:S02]  /*0600*/  IMAD.U32 R4, RZ, RZ, UR4 ;  /* 0x00000004ff047e24 */ /* 0x004fe4000f8e00ff */
[----:B0-----:R-:W-:-:S07]  /*0610*/  IMAD.U32 R5, RZ, RZ, UR5 ;  /* 0x00000005ff057e24 */ /* 0x001fce000f8e00ff */
[----:B------:R-:W-:-:S07]  /*0620*/  LEPC R20, `(.L_x_11) ;  /* 0x000000001014794e */ /* 0x000fce0000000000 */
[----:B-1----:R-:W-:Y:S05]  /*0630*/  CALL.ABS.NOINC R8 ;  /* 0x0000000008007343 */ /* 0x002fea0003c00000 */
.L_x_11:
[----:B------:R0:W1:Y:S01]  /*0640*/  LDC.64 R8, c[0x4][R2] ;  /* 0x0100000002087b82 */ /* 0x0000620000000a00 */
[----:B------:R-:W2:Y:S01]  /*0650*/  LDCU.64 UR4, c[0x4][0x8] ;  /* 0x01000100ff0477ac */ /* 0x000ea20008000a00 */
[----:B------:R-:W-:Y:S01]  /*0660*/  CS2R R6, SRZ ;  /* 0x0000000000067805 */ /* 0x000fe2000001ff00 */
[----:B--2---:R-:W-:Y:S02]  /*0670*/  IMAD.U32 R4, RZ, RZ, UR4 ;  /* 0x00000004ff047e24 */ /* 0x004fe4000f8e00ff */
[----:B0-----:R-:W-:-:S07]  /*0680*/  IMAD.U32 R5, RZ, RZ, UR5 ;  /* 0x00000005ff057e24 */ /* 0x001fce000f8e00ff */
[----:B------:R-:W-:-:S07]  /*0690*/  LEPC R20, `(.L_x_12) ;  /* 0x000000001014794e */ /* 0x000fce0000000000 */
[----:B-1----:R-:W-:Y:S05]  /*06a0*/  CALL.ABS.NOINC R8 ;  /* 0x0000000008007343 */ /* 0x002fea0003c00000 */
.L_x_12:
[----:B------:R0:W1:Y:S01]  /*06b0*/  LDC.64 R8, c[0x4][R2] ;  /* 0x0100000002087b82 */ /* 0x0000620000000a00 */
[----:B------:R-:W2:Y:S01]  /*06c0*/  LDCU.64 UR4, c[0x4][0x8] ;  /* 0x01000100ff0477ac */ /* 0x000ea20008000a00 */
[----:B------:R-:W-:Y:S01]  /*06d0*/  CS2R R6, SRZ ;  /* 0x0000000000067805 */ /* 0x000fe2000001ff00 */
[----:B--2---:R-:W-:Y:S02]  /*06e0*/  IMAD.U32 R4, RZ, RZ, UR4 ;  /* 0x00000004ff047e24 */ /* 0x004fe4000f8e00ff */
[----:B0-----:R-:W-:-:S07]  /*06f0*/  IMAD.U32 R5, RZ, RZ, UR5 ;  /* 0x00000005ff057e24 */ /* 0x001fce000f8e00ff */
[----:B------:R-:W-:-:S07]  /*0700*/  LEPC R20, `(.L_x_13) ;  /* 0x000000001014794e */ /* 0x000fce0000000000 */
[----:B-1----:R-:W-:Y:S05]  /*0710*/  CALL.ABS.NOINC R8 ;  /* 0x0000000008007343 */ /* 0x002fea0003c00000 */
.L_x_13:
[----:B------:R0:W1:Y:S01]  /*0720*/  LDC.64 R8, c[0x4][R2] ;  /* 0x0100000002087b82 */ /* 0x0000620000000a00 */
[----:B------:R-:W2:Y:S01]  /*0730*/  LDCU.64 UR4, c[0x4][0x8] ;  /* 0x01000100ff0477ac */ /* 0x000ea20008000a00 */
[----:B------:R-:W-:Y:S01]  /*0740*/  CS2R R6, SRZ ;  /* 0x0000000000067805 */ /* 0x000fe2000001ff00 */
[----:B--2---:R-:W-:Y:S02]  /*0750*/  IMAD.U32 R4, RZ, RZ, UR4 ;  /* 0x00000004ff047e24 */ /* 0x004fe4000f8e00ff */
[----:B0-----:R-:W-:-:S07]  /*0760*/  IMAD.U32 R5, RZ, RZ, UR5 ;  /* 0x00000005ff057e24 */ /* 0x001fce000f8e00ff */
[----:B------:R-:W-:-:S07]  /*0770*/  LEPC R20, `(.L_x_14) ;  /* 0x000000001014794e */ /* 0x000fce0000000000 */
[----:B-1----:R-:W-:Y:S05]  /*0780*/  CALL.ABS.NOINC R8 ;  /* 0x0000000008007343 */ /* 0x002fea0003c00000 */
.L_x_14:
[----:B------:R-:W0:Y:S01]  /*0790*/  LDC.64 R2, c[0x4][R2] ;  /* 0x0100000002027b82 */ /* 0x000e220000000a00 */
[----:B------:R-:W1:Y:S01]  /*07a0*/  LDCU.64 UR4, c[0x4][0x8] ;  /* 0x01000100ff0477ac */ /* 0x000e620008000a00 */
[----:B------:R-:W-:Y:S01]  /*07b0*/  CS2R R6, SRZ ;  /* 0x0000000000067805 */ /* 0x000fe2000001ff00 */
[----:B-1----:R-:W-:Y:S02]  /*07c0*/  IMAD.U32 R4, RZ, RZ, UR4 ;  /* 0x00000004ff047e24 */ /* 0x002fe4000f8e00ff */
[----:B------:R-:W-:-:S07]  /*07d0*/  IMAD.U32 R5, RZ, RZ, UR5 ;  /* 0x00000005ff057e24 */ /* 0x000fce000f8e00ff */
[----:B------:R-:W-:-:S07]  /*07e0*/  LEPC R20, `(.L_x_15) ;  /* 0x000000001014794e */ /* 0x000fce0000000000 */
[----:B0-----:R-:W-:Y:S05]  /*07f0*/  CALL.ABS.NOINC R2 ;  /* 0x0000000002007343 */ /* 0x001fea0003c00000 */
.L_x_15:
[----:B------:R-:W-:-:S13]  /*0800*/  ISETP.NE.AND P6, PT, R18, RZ, PT ;  /* 0x000000ff1200720c */ /* 0x000fda0003fc5270 */
[----:B------:R-:W-:Y:S05]  /*0810*/  @P6 BRA `(.L_x_16) ;  /* 0xfffffff800206947 */ /* 0x000fea000383ffff */
[----:B------:R-:W-:Y:S05]  /*0820*/  EXIT ;  /* 0x000000000000794d */ /* 0x000fea0003800000 */
.L_x_17:
[----:B------:R-:W-:-:S00]  /*0830*/  BRA `(.L_x_17) ;  /* 0xfffffffc00fc7947 */ /* 0x000fc0000383ffff */
[----:B------:R-:W-:-:S00]  /*0840*/  NOP ;  /* 0x0000000000007918 */ /* 0x000fc00000000000 */
        /* <DEDUP_REMOVED lines=11> */
.L_x_18:


//--------------------- .nv.global.init           --------------------------
	.section	.nv.global.init,"aw",@progbits
.nv.global.init:
	.type		$str,@object
	.size		$str,(.L_0 - $str)
$str:
        /*0000*/ 	.byte	0x6b, 0x65, 0x72, 0x6e, 0x65, 0x6c, 0x20, 0x31, 0x20, 0x0a, 0x00
.L_0:


//--------------------- .nv.shared.reserved.0     --------------------------
	.section	.nv.shared.reserved.0,"aw",@nobits
	.weak		__nv_reservedSMEM_offset_0_alias
	.size		__nv_reservedSMEM_offset_0_alias, 0, 64
	.other		__nv_reservedSMEM_offset_0_alias,@"STO_CUDA_RESERVED_SHARED STV_DEFAULT"
__nv_reservedSMEM_offset_0_alias:
	.zero		0
	.zero		64


//--------------------- .nv.constant0._Z26blocking_nonblocking_test1v --------------------------
	.section	.nv.constant0._Z26blocking_nonblocking_test1v,"a",@progbits
	.sectionflags	@""
	.align	4
.nv.constant0._Z26blocking_nonblocking_test1v:
	.zero		896


//--------------------- SYMBOLS --------------------------

	.type		.nv.reservedSmem.offset0,@object
	.size		.nv.reservedSmem.offset0,0x4
	.type		vprintf,@function
